	.headerflags	@"EF_CUDA_TEXMODE_UNIFIED EF_CUDA_64BIT_ADDRESS EF_CUDA_ACCELERATORS EF_CUDA_SM90 EF_CUDA_VIRTUAL_SM(EF_CUDA_SM90)"
	.elftype	@"ET_EXEC"


//--------------------- .nv.info                  --------------------------
	.section	.nv.info,"",@"SHT_CUDA_INFO"
	.align	4


	//----- nvinfo : EIATTR_REGCOUNT
	.align		4
        /*0000*/ 	.byte	0x04, 0x2f
        /*0002*/ 	.short	(.L_1 - .L_0)
	.align		4
.L_0:
        /*0004*/ 	.word	index@(triton_poi_fused_native_layer_norm_3)
        /*0008*/ 	.word	0x00000018


	//----- nvinfo : EIATTR_MIN_STACK_SIZE
	.align		4
.L_1:
        /*000c*/ 	.byte	0x04, 0x12
        /*000e*/ 	.short	(.L_3 - .L_2)
	.align		4
.L_2:
        /*0010*/ 	.word	index@(triton_poi_fused_native_layer_norm_3)
        /*0014*/ 	.word	0x00000000


	//----- nvinfo : EIATTR_FRAME_SIZE
	.align		4
.L_3:
        /*0018*/ 	.byte	0x04, 0x11
        /*001a*/ 	.short	(.L_5 - .L_4)
	.align		4
.L_4:
        /*001c*/ 	.word	index@(triton_poi_fused_native_layer_norm_3)
        /*0020*/ 	.word	0x00000000


	//----- nvinfo : EIATTR_MIN_STACK_SIZE
	.align		4
.L_5:
        /*0024*/ 	.byte	0x04, 0x12
        /*0026*/ 	.short	(.L_7 - .L_6)
	.align		4
.L_6:
        /*0028*/ 	.word	index@(triton_poi_fused_native_layer_norm_3)
        /*002c*/ 	.word	0x00000000
.L_7:


//--------------------- .nv.info.triton_poi_fused_native_layer_norm_3 --------------------------
	.section	.nv.info.triton_poi_fused_native_layer_norm_3,"",@"SHT_CUDA_INFO"
	.sectionflags	@""
	.align	4


	//----- nvinfo : EIATTR_CUDA_API_VERSION
	.align		4
        /*0000*/ 	.byte	0x04, 0x37
        /*0002*/ 	.short	(.L_9 - .L_8)
.L_8:
        /*0004*/ 	.word	0x0000007c


	//----- nvinfo : EIATTR_KPARAM_INFO
	.align		4
.L_9:
        /*0008*/ 	.byte	0x04, 0x17
        /*000a*/ 	.short	(.L_11 - .L_10)
.L_10:
        /*000c*/ 	.word	0x00000000
        /*0010*/ 	.short	0x0006
        /*0012*/ 	.short	0x0030
        /*0014*/ 	.byte	0x00, 0xf0, 0x11, 0x00


	//----- nvinfo : EIATTR_KPARAM_INFO
	.align		4
.L_11:
        /*0018*/ 	.byte	0x04, 0x17
        /*001a*/ 	.short	(.L_13 - .L_12)
.L_12:
        /*001c*/ 	.word	0x00000000
        /*0020*/ 	.short	0x0005
        /*0022*/ 	.short	0x0028
        /*0024*/ 	.byte	0x00, 0xf4, 0x21, 0x00


	//----- nvinfo : EIATTR_KPARAM_INFO
	.align		4
.L_13:
        /*0028*/ 	.byte	0x04, 0x17
        /*002a*/ 	.short	(.L_15 - .L_14)
.L_14:
        /*002c*/ 	.word	0x00000000
        /*0030*/ 	.short	0x0004
        /*0032*/ 	.short	0x0020
        /*0034*/ 	.byte	0x00, 0xf4, 0x21, 0x00


	//----- nvinfo : EIATTR_KPARAM_INFO
	.align		4
.L_15:
        /*0038*/ 	.byte	0x04, 0x17
        /*003a*/ 	.short	(.L_17 - .L_16)
.L_16:
        /*003c*/ 	.word	0x00000000
        /*0040*/ 	.short	0x0003
        /*0042*/ 	.short	0x0018
        /*0044*/ 	.byte	0x00, 0xf4, 0x21, 0x00


	//----- nvinfo : EIATTR_KPARAM_INFO
	.align		4
.L_17:
        /*0048*/ 	.byte	0x04, 0x17
        /*004a*/ 	.short	(.L_19 - .L_18)
.L_18:
        /*004c*/ 	.word	0x00000000
        /*0050*/ 	.short	0x0002
        /*0052*/ 	.short	0x0010
        /*0054*/ 	.byte	0x00, 0xf4, 0x21, 0x00


	//----- nvinfo : EIATTR_KPARAM_INFO
	.align		4
.L_19:
        /*0058*/ 	.byte	0x04, 0x17
        /*005a*/ 	.short	(.L_21 - .L_20)
.L_20:
        /*005c*/ 	.word	0x00000000
        /*0060*/ 	.short	0x0001
        /*0062*/ 	.short	0x0008
        /*0064*/ 	.byte	0x00, 0xf4, 0x21, 0x00


	//----- nvinfo : EIATTR_KPARAM_INFO
	.align		4
.L_21:
        /*0068*/ 	.byte	0x04, 0x17
        /*006a*/ 	.short	(.L_23 - .L_22)
.L_22:
        /*006c*/ 	.word	0x00000000
        /*0070*/ 	.short	0x0000
        /*0072*/ 	.short	0x0000
        /*0074*/ 	.byte	0x00, 0xf4, 0x21, 0x00


	//----- nvinfo : EIATTR_SPARSE_MMA_MASK
	.align		4
.L_23:
        /*0078*/ 	.byte	0x03, 0x50
        /*007a*/ 	.short	0x0000


	//----- nvinfo : EIATTR_MAXREG_COUNT
	.align		4
        /*007c*/ 	.byte	0x03, 0x1b
        /*007e*/ 	.short	0x00ff


	//----- nvinfo : EIATTR_EXIT_INSTR_OFFSETS
	.align		4
        /*0080*/ 	.byte	0x04, 0x1c
        /*0082*/ 	.short	(.L_25 - .L_24)


	//   ....[0]....
.L_24:
        /*0084*/ 	.word	0x000002b0


	//   ....[1]....
        /*0088*/ 	.word	0x000002d0


	//----- nvinfo : EIATTR_REQNTID
	.align		4
.L_25:
        /*008c*/ 	.byte	0x04, 0x10
        /*008e*/ 	.short	(.L_27 - .L_26)
.L_26:
        /*0090*/ 	.word	0x00000080
        /*0094*/ 	.word	0x00000001
        /*0098*/ 	.word	0x00000001


	//----- nvinfo : EIATTR_CBANK_PARAM_SIZE
	.align		4
.L_27:
        /*009c*/ 	.byte	0x03, 0x19
        /*009e*/ 	.short	0x0034


	//----- nvinfo : EIATTR_PARAM_CBANK
	.align		4
        /*00a0*/ 	.byte	0x04, 0x0a
        /*00a2*/ 	.short	(.L_29 - .L_28)
	.align		4
.L_28:
        /*00a4*/ 	.word	index@(.nv.constant0.triton_poi_fused_native_layer_norm_3)
        /*00a8*/ 	.short	0x0210
        /*00aa*/ 	.short	0x0034


	//----- nvinfo : EIATTR_SW_WAR
	.align		4
.L_29:
        /*00ac*/ 	.byte	0x04, 0x36
        /*00ae*/ 	.short	(.L_31 - .L_30)
.L_30:
        /*00b0*/ 	.word	0x00000008
.L_31:


//--------------------- .nv.callgraph             --------------------------
	.section	.nv.callgraph,"",@"SHT_CUDA_CALLGRAPH"
	.align	4
	.sectionentsize	8
	.align		4
        /*0000*/ 	.word	0x00000000
	.align		4
        /*0004*/ 	.word	0xffffffff
	.align		4
        /*0008*/ 	.word	0x00000000
	.align		4
        /*000c*/ 	.word	0xfffffffe
	.align		4
        /*0010*/ 	.word	0x00000000
	.align		4
        /*0014*/ 	.word	0xfffffffd
	.align		4
        /*0018*/ 	.word	0x00000000
	.align		4
        /*001c*/ 	.word	0xfffffffc


//--------------------- .text.triton_poi_fused_native_layer_norm_3 --------------------------
	.section	.text.triton_poi_fused_native_layer_norm_3,"ax",@progbits
	.align	128
        .global         triton_poi_fused_native_layer_norm_3
        .type           triton_poi_fused_native_layer_norm_3,@function
        .size           triton_poi_fused_native_layer_norm_3,(.L_x_1 - triton_poi_fused_native_layer_norm_3)
        .other          triton_poi_fused_native_layer_norm_3,@"STO_CUDA_ENTRY STV_DEFAULT"
triton_poi_fused_native_layer_norm_3:
.text.triton_poi_fused_native_layer_norm_3:
[----:B------:R-:W0:Y:S01]  /*0000*/  LDC R1, c[0x0][0x28] ;  /* 0x00000a00ff017b82 */ /* 0x000e220000000800 */
[----:B------:R-:W1:Y:S07]  /*0010*/  S2R R0, SR_TID.X ;  /* 0x0000000000007919 */ /* 0x000e6e0000002100 */
[----:B------:R-:W2:Y:S01]  /*0020*/  LDC.64 R14, c[0x0][0x218] ;  /* 0x00008600ff0e7b82 */ /* 0x000ea20000000a00 */
[----:B------:R-:W-:Y:S01]  /*0030*/  CS2R R4, SRZ ;  /* 0x0000000000047805 */ /* 0x000fe2000001ff00 */
[----:B------:R-:W-:Y:S01]  /*0040*/  ULDC.64 UR4, c[0x0][0x208] ;  /* 0x0000820000047ab9 */ /* 0x000fe20000000a00 */
[----:B------:R-:W3:Y:S05]  /*0050*/  S2R R3, SR_CTAID.X ;  /* 0x0000000000037919 */ /* 0x000eea0000002500 */
[----:B------:R-:W4:Y:S08]  /*0060*/  LDC.64 R12, c[0x0][0x210] ;  /* 0x00008400ff0c7b82 */ /* 0x000f300000000a00 */
[----:B------:R-:W5:Y:S08]  /*0070*/  LDC.64 R10, c[0x0][0x228] ;  /* 0x00008a00ff0a7b82 */ /* 0x000f700000000a00 */
[----:B------:R-:W5:Y:S01]  /*0080*/  LDC.64 R6, c[0x0][0x230] ;  /* 0x00008c00ff067b82 */ /* 0x000f620000000a00 */
[----:B-1----:R-:W-:-:S07]  /*0090*/  SHF.L.U32 R0, R0, 0x1, RZ ;  /* 0x0000000100007819 */ /* 0x002fce00000006ff */
[----:B------:R-:W1:Y:S01]  /*00a0*/  LDC.64 R8, c[0x0][0x220] ;  /* 0x00008800ff087b82 */ /* 0x000e620000000a00 */
[----:B------:R-:W-:-:S04]  /*00b0*/  LOP3.LUT R0, R0, 0xfe, RZ, 0xc0, !PT ;  /* 0x000000fe00007812 */ /* 0x000fc800078ec0ff */
[----:B---3--:R-:W-:-:S04]  /*00c0*/  LEA R0, R3, R0, 0x8 ;  /* 0x0000000003007211 */ /* 0x008fc800078e40ff */
[----:B------:R-:W-:Y:S02]  /*00d0*/  SHF.R.S32.HI R3, RZ, 0x1f, R0 ;  /* 0x0000001fff037819 */ /* 0x000fe40000011400 */
[----:B------:R-:W-:Y:S02]  /*00e0*/  ISETP.GE.AND P0, PT, R0, 0x100, PT ;  /* 0x000001000000780c */ /* 0x000fe40003f06270 */
[----:B------:R-:W-:-:S04]  /*00f0*/  LEA.HI R3, R3, R0, RZ, 0x2 ;  /* 0x0000000003037211 */ /* 0x000fc800078f10ff */
[----:B------:R-:W-:Y:S02]  /*0100*/  LOP3.LUT R17, R3, 0xfffffffc, RZ, 0xc0, !PT ;  /* 0xfffffffc03117812 */ /* 0x000fe400078ec0ff */
[----:B------:R-:W-:Y:S02]  /*0110*/  SHF.R.S32.HI R19, RZ, 0x2, R3 ;  /* 0x00000002ff137819 */ /* 0x000fe40000011403 */
[----:B------:R-:W-:Y:S02]  /*0120*/  CS2R R2, SRZ ;  /* 0x0000000000027805 */ /* 0x000fe4000001ff00 */
[----:B------:R-:W-:Y:S01]  /*0130*/  IADD3 R21, R0, -R17, RZ ;  /* 0x8000001100157210 */ /* 0x000fe20007ffe0ff */
[----:B--2---:R-:W-:-:S04]  /*0140*/  IMAD.WIDE R16, R19, 0x4, R14 ;  /* 0x0000000413107825 */ /* 0x004fc800078e020e */
[----:B----4-:R-:W-:Y:S01]  /*0150*/  IMAD.WIDE R14, R0, 0x4, R12 ;  /* 0x00000004000e7825 */ /* 0x010fe200078e020c */
[----:B------:R-:W2:Y:S03]  /*0160*/  @!P0 LDG.E.EL R5, desc[UR4][R16.64] ;  /* 0x0000000410058981 */ /* 0x000ea6000c2e1900 */
[C---:B-----5:R-:W-:Y:S01]  /*0170*/  IMAD.WIDE R10, R21.reuse, 0x4, R10 ;  /* 0x00000004150a7825 */ /* 0x060fe200078e020a */
[----:B------:R-:W3:Y:S03]  /*0180*/  @!P0 LDG.E.EL R4, desc[UR4][R16.64] ;  /* 0x0000000410048981 */ /* 0x000ee6000c2e1900 */
[----:B0-----:R-:W-:Y:S01]  /*0190*/  IMAD.WIDE R6, R21, 0x4, R6 ;  /* 0x0000000415067825 */ /* 0x001fe200078e0206 */
[----:B------:R-:W-:Y:S01]  /*01a0*/  CS2R R20, SRZ ;  /* 0x0000000000147805 */ /* 0x000fe2000001ff00 */
[----:B------:R0:W2:Y:S02]  /*01b0*/  @!P0 LDG.E.64 R2, desc[UR4][R14.64] ;  /* 0x000000040e028981 */ /* 0x0000a4000c1e1b00 */
[----:B-1----:R-:W-:Y:S01]  /*01c0*/  IMAD.WIDE R18, R19, 0x4, R8 ;  /* 0x0000000413127825 */ /* 0x002fe200078e0208 */
[----:B------:R-:W-:-:S02]  /*01d0*/  CS2R R12, SRZ ;  /* 0x00000000000c7805 */ /* 0x000fc4000001ff00 */
[----:B------:R-:W-:Y:S02]  /*01e0*/  CS2R R8, SRZ ;  /* 0x0000000000087805 */ /* 0x000fe4000001ff00 */
[----:B------:R-:W4:Y:S01]  /*01f0*/  @!P0 LDG.E.EL R20, desc[UR4][R18.64] ;  /* 0x0000000412148981 */ /* 0x000f22000c2e1900 */
[----:B0-----:R-:W0:Y:S03]  /*0200*/  LDC.64 R14, c[0x0][0x238] ;  /* 0x00008e00ff0e7b82 */ /* 0x001e260000000a00 */
[----:B------:R-:W5:Y:S04]  /*0210*/  @!P0 LDG.E.EL R21, desc[UR4][R18.64] ;  /* 0x0000000412158981 */ /* 0x000f68000c2e1900 */
[----:B------:R-:W5:Y:S04]  /*0220*/  @!P0 LDG.E.EL.64 R12, desc[UR4][R10.64] ;  /* 0x000000040a0c8981 */ /* 0x000f68000c2e1b00 */
[----:B------:R-:W5:Y:S01]  /*0230*/  @!P0 LDG.E.EL.64 R8, desc[UR4][R6.64] ;  /* 0x0000000406088981 */ /* 0x000f62000c2e1b00 */
[----:B--2---:R-:W-:Y:S01]  /*0240*/  FADD R5, -R5, R2 ;  /* 0x0000000205057221 */ /* 0x004fe20000000100 */
[----:B---3--:R-:W-:Y:S01]  /*0250*/  FADD R4, -R4, R3 ;  /* 0x0000000304047221 */ /* 0x008fe20000000100 */
[----:B0-----:R-:W-:-:S04]  /*0260*/  IMAD.WIDE R2, R0, 0x4, R14 ;  /* 0x0000000400027825 */ /* 0x001fc800078e020e */
[----:B----4-:R-:W-:Y:S01]  /*0270*/  FMUL R5, R5, R20 ;  /* 0x0000001405057220 */ /* 0x010fe20000400000 */
[----:B-----5:R-:W-:-:S03]  /*0280*/  FMUL R4, R4, R21 ;  /* 0x0000001504047220 */ /* 0x020fc60000400000 */
[----:B------:R-:W-:Y:S01]  /*0290*/  FFMA R8, R5, R12, R8 ;  /* 0x0000000c05087223 */ /* 0x000fe20000000008 */
[----:B------:R-:W-:Y:S01]  /*02a0*/  FFMA R9, R4, R13, R9 ;  /* 0x0000000d04097223 */ /* 0x000fe20000000009 */
[----:B------:R-:W-:Y:S06]  /*02b0*/  @P0 EXIT ;  /* 0x000000000000094d */ /* 0x000fec0003800000 */
[----:B------:R-:W-:Y:S01]  /*02c0*/  STG.E.64 desc[UR4][R2.64], R8 ;  /* 0x0000000802007986 */ /* 0x000fe2000c101b04 */
[----:B------:R-:W-:Y:S05]  /*02d0*/  EXIT ;  /* 0x000000000000794d */ /* 0x000fea0003800000 */
.L_x_0:
[----:B------:R-:W-:-:S00]  /*02e0*/  BRA `(.L_x_0) ;  /* 0xfffffffc00fc7947 */ /* 0x000fc0000383ffff */
[----:B------:R-:W-:-:S00]  /*02f0*/  NOP ;  /* 0x0000000000007918 */ /* 0x000fc00000000000 */
        /* <DEDUP_REMOVED lines=8> */
.L_x_1:


//--------------------- .nv.constant0.triton_poi_fused_native_layer_norm_3 --------------------------
	.section	.nv.constant0.triton_poi_fused_native_layer_norm_3,"a",@progbits
	.sectionflags	@""
	.align	4
.nv.constant0.triton_poi_fused_native_layer_norm_3:
	.zero		580
